//
// Generated by NVIDIA NVVM Compiler
//
// Compiler Build ID: CL-36424714
// Cuda compilation tools, release 13.0, V13.0.88
// Based on NVVM 20.0.0
//

.version 9.0
.target sm_100
.address_size 64

	// .globl	_Z14tlmApplySource8dev_datadi

.visible .entry _Z14tlmApplySource8dev_datadi(
	.param .align 8 .b8 _Z14tlmApplySource8dev_datadi_param_0[64],
	.param .f64 _Z14tlmApplySource8dev_datadi_param_1,
	.param .u32 _Z14tlmApplySource8dev_datadi_param_2
)
{
	.reg .b32 	%r<5>;
	.reg .b64 	%rd<16>;
	.reg .b64 	%fd<10>;

	ld.param.u64 	%rd1, [_Z14tlmApplySource8dev_datadi_param_0+48];
	ld.param.u64 	%rd2, [_Z14tlmApplySource8dev_datadi_param_0+24];
	ld.param.u64 	%rd3, [_Z14tlmApplySource8dev_datadi_param_0+16];
	ld.param.u64 	%rd4, [_Z14tlmApplySource8dev_datadi_param_0+8];
	ld.param.u64 	%rd5, [_Z14tlmApplySource8dev_datadi_param_0];
	ld.param.f64 	%fd1, [_Z14tlmApplySource8dev_datadi_param_1];
	ld.param.u32 	%r1, [_Z14tlmApplySource8dev_datadi_param_2];
	cvta.to.global.u64 	%rd6, %rd5;
	cvta.to.global.u64 	%rd7, %rd4;
	cvta.to.global.u64 	%rd8, %rd3;
	cvta.to.global.u64 	%rd9, %rd2;
	cvta.to.global.u64 	%rd10, %rd1;
	ld.global.u32 	%r2, [%rd10];
	ld.global.u32 	%r3, [%rd10+4];
	mad.lo.s32 	%r4, %r3, %r1, %r2;
	mul.wide.s32 	%rd11, %r4, 8;
	add.s64 	%rd12, %rd6, %rd11;
	ld.global.f64 	%fd2, [%rd12];
	add.f64 	%fd3, %fd1, %fd2;
	st.global.f64 	[%rd12], %fd3;
	add.s64 	%rd13, %rd7, %rd11;
	ld.global.f64 	%fd4, [%rd13];
	sub.f64 	%fd5, %fd4, %fd1;
	st.global.f64 	[%rd13], %fd5;
	add.s64 	%rd14, %rd8, %rd11;
	ld.global.f64 	%fd6, [%rd14];
	sub.f64 	%fd7, %fd6, %fd1;
	st.global.f64 	[%rd14], %fd7;
	add.s64 	%rd15, %rd9, %rd11;
	ld.global.f64 	%fd8, [%rd15];
	add.f64 	%fd9, %fd1, %fd8;
	st.global.f64 	[%rd15], %fd9;
	ret;

}
	// .globl	_Z10tlmScatter8dev_datai
.visible .entry _Z10tlmScatter8dev_datai(
	.param .align 8 .b8 _Z10tlmScatter8dev_datai_param_0[64],
	.param .u32 _Z10tlmScatter8dev_datai_param_1
)
{
	.reg .pred 	%p<2>;
	.reg .b32 	%r<12>;
	.reg .b64 	%rd<19>;
	.reg .b64 	%fd<27>;

	ld.param.u64 	%rd5, [_Z10tlmScatter8dev_datai_param_0+32];
	ld.param.u64 	%rd4, [_Z10tlmScatter8dev_datai_param_0+24];
	ld.param.u64 	%rd3, [_Z10tlmScatter8dev_datai_param_0+16];
	ld.param.u64 	%rd2, [_Z10tlmScatter8dev_datai_param_0+8];
	ld.param.u64 	%rd1, [_Z10tlmScatter8dev_datai_param_0];
	ld.param.u32 	%r2, [_Z10tlmScatter8dev_datai_param_1];
	mov.u32 	%r3, %ctaid.x;
	mov.u32 	%r4, %ntid.x;
	mov.u32 	%r5, %tid.x;
	mad.lo.s32 	%r6, %r3, %r4, %r5;
	mov.u32 	%r7, %ctaid.y;
	mov.u32 	%r8, %ntid.y;
	mov.u32 	%r9, %tid.y;
	mad.lo.s32 	%r10, %r7, %r8, %r9;
	mad.lo.s32 	%r1, %r2, %r10, %r6;
	mul.lo.s32 	%r11, %r2, %r2;
	setp.ge.u32 	%p1, %r1, %r11;
	@%p1 bra 	$L__BB1_2;
	cvta.to.global.u64 	%rd9, %rd5;
	cvta.to.global.u64 	%rd10, %rd4;
	cvta.to.global.u64 	%rd11, %rd3;
	cvta.to.global.u64 	%rd12, %rd2;
	cvta.to.global.u64 	%rd13, %rd1;
	ld.global.f64 	%fd1, [%rd9];
	mul.wide.u32 	%rd14, %r1, 8;
	add.s64 	%rd15, %rd13, %rd14;
	ld.global.f64 	%fd2, [%rd15];
	add.f64 	%fd3, %fd2, %fd2;
	add.s64 	%rd16, %rd10, %rd14;
	ld.global.f64 	%fd4, [%rd16];
	fma.rn.f64 	%fd5, %fd4, 0d4000000000000000, %fd3;
	add.s64 	%rd17, %rd12, %rd14;
	ld.global.f64 	%fd6, [%rd17];
	add.f64 	%fd7, %fd6, %fd6;
	sub.f64 	%fd8, %fd5, %fd7;
	add.s64 	%rd18, %rd11, %rd14;
	ld.global.f64 	%fd9, [%rd18];
	add.f64 	%fd10, %fd9, %fd9;
	sub.f64 	%fd11, %fd8, %fd10;
	mul.f64 	%fd12, %fd1, 0d4010000000000000;
	div.rn.f64 	%fd13, %fd11, %fd12;
	mul.f64 	%fd14, %fd1, %fd13;
	sub.f64 	%fd15, %fd3, %fd14;
	sub.f64 	%fd16, %fd15, %fd2;
	st.global.f64 	[%rd15], %fd16;
	ld.global.f64 	%fd17, [%rd17];
	fma.rn.f64 	%fd18, %fd17, 0d4000000000000000, %fd14;
	sub.f64 	%fd19, %fd18, %fd17;
	st.global.f64 	[%rd17], %fd19;
	ld.global.f64 	%fd20, [%rd18];
	fma.rn.f64 	%fd21, %fd20, 0d4000000000000000, %fd14;
	sub.f64 	%fd22, %fd21, %fd20;
	st.global.f64 	[%rd18], %fd22;
	ld.global.f64 	%fd23, [%rd16];
	add.f64 	%fd24, %fd23, %fd23;
	sub.f64 	%fd25, %fd24, %fd14;
	sub.f64 	%fd26, %fd25, %fd23;
	st.global.f64 	[%rd16], %fd26;
$L__BB1_2:
	ret;

}
	// .globl	_Z10tlmConnect8dev_datai
.visible .entry _Z10tlmConnect8dev_datai(
	.param .align 8 .b8 _Z10tlmConnect8dev_datai_param_0[64],
	.param .u32 _Z10tlmConnect8dev_datai_param_1
)
{
	.reg .pred 	%p<13>;
	.reg .b32 	%r<21>;
	.reg .b64 	%rd<27>;
	.reg .b64 	%fd<17>;

	ld.param.u64 	%rd6, [_Z10tlmConnect8dev_datai_param_0+32];
	ld.param.u64 	%rd7, [_Z10tlmConnect8dev_datai_param_0+24];
	ld.param.u64 	%rd8, [_Z10tlmConnect8dev_datai_param_0+16];
	ld.param.u64 	%rd9, [_Z10tlmConnect8dev_datai_param_0+8];
	ld.param.u64 	%rd10, [_Z10tlmConnect8dev_datai_param_0];
	ld.param.u32 	%r7, [_Z10tlmConnect8dev_datai_param_1];
	cvta.to.global.u64 	%rd1, %rd10;
	cvta.to.global.u64 	%rd2, %rd9;
	cvta.to.global.u64 	%rd3, %rd8;
	cvta.to.global.u64 	%rd4, %rd7;
	cvta.to.global.u64 	%rd5, %rd6;
	mov.u32 	%r8, %ctaid.x;
	mov.u32 	%r9, %ntid.x;
	mov.u32 	%r10, %tid.x;
	mad.lo.s32 	%r1, %r8, %r9, %r10;
	mov.u32 	%r11, %ctaid.y;
	mov.u32 	%r12, %ntid.y;
	mov.u32 	%r13, %tid.y;
	mad.lo.s32 	%r2, %r11, %r12, %r13;
	mul.lo.s32 	%r3, %r7, %r2;
	add.s32 	%r14, %r3, %r1;
	setp.eq.s32 	%p1, %r1, 0;
	mul.lo.s32 	%r5, %r7, %r7;
	setp.ge.u32 	%p2, %r14, %r5;
	or.pred  	%p3, %p1, %p2;
	@%p3 bra 	$L__BB2_2;
	mul.wide.u32 	%rd11, %r14, 8;
	add.s64 	%rd12, %rd2, %rd11;
	ld.global.f64 	%fd3, [%rd12];
	add.s32 	%r15, %r14, -1;
	mul.wide.u32 	%rd13, %r15, 8;
	add.s64 	%rd14, %rd4, %rd13;
	ld.global.f64 	%fd4, [%rd14];
	st.global.f64 	[%rd12], %fd4;
	st.global.f64 	[%rd14], %fd3;
$L__BB2_2:
	setp.ge.u32 	%p4, %r14, %r5;
	setp.eq.s32 	%p5, %r2, 0;
	or.pred  	%p6, %p5, %p4;
	@%p6 bra 	$L__BB2_4;
	mul.wide.u32 	%rd15, %r14, 8;
	add.s64 	%rd16, %rd1, %rd15;
	ld.global.f64 	%fd5, [%rd16];
	sub.s32 	%r16, %r3, %r7;
	add.s32 	%r17, %r16, %r1;
	mul.wide.u32 	%rd17, %r17, 8;
	add.s64 	%rd18, %rd3, %rd17;
	ld.global.f64 	%fd6, [%rd18];
	st.global.f64 	[%rd16], %fd6;
	st.global.f64 	[%rd18], %fd5;
$L__BB2_4:
	ld.global.f64 	%fd1, [%rd5+8];
	ld.global.f64 	%fd2, [%rd5+16];
	setp.ne.s32 	%p7, %r2, 0;
	setp.ge.u32 	%p8, %r1, %r5;
	or.pred  	%p9, %p7, %p8;
	@%p9 bra 	$L__BB2_6;
	ld.global.f64 	%fd7, [%rd5+32];
	ld.global.f64 	%fd8, [%rd5+24];
	sub.s32 	%r18, %r5, %r7;
	add.s32 	%r19, %r18, %r1;
	mul.wide.u32 	%rd19, %r19, 8;
	add.s64 	%rd20, %rd3, %rd19;
	ld.global.f64 	%fd9, [%rd20];
	mul.f64 	%fd10, %fd7, %fd9;
	st.global.f64 	[%rd20], %fd10;
	mul.wide.u32 	%rd21, %r1, 8;
	add.s64 	%rd22, %rd1, %rd21;
	ld.global.f64 	%fd11, [%rd22];
	mul.f64 	%fd12, %fd8, %fd11;
	st.global.f64 	[%rd22], %fd12;
$L__BB2_6:
	add.s32 	%r20, %r7, -1;
	setp.ne.s32 	%p10, %r1, %r20;
	setp.ge.u32 	%p11, %r2, %r5;
	or.pred  	%p12, %p10, %p11;
	@%p12 bra 	$L__BB2_8;
	mul.wide.u32 	%rd23, %r14, 8;
	add.s64 	%rd24, %rd4, %rd23;
	ld.global.f64 	%fd13, [%rd24];
	mul.f64 	%fd14, %fd2, %fd13;
	st.global.f64 	[%rd24], %fd14;
	mul.wide.u32 	%rd25, %r3, 8;
	add.s64 	%rd26, %rd2, %rd25;
	ld.global.f64 	%fd15, [%rd26];
	mul.f64 	%fd16, %fd1, %fd15;
	st.global.f64 	[%rd26], %fd16;
$L__BB2_8:
	ret;

}
	// .globl	_Z13tlmApplyProbe8dev_dataii
.visible .entry _Z13tlmApplyProbe8dev_dataii(
	.param .align 8 .b8 _Z13tlmApplyProbe8dev_dataii_param_0[64],
	.param .u32 _Z13tlmApplyProbe8dev_dataii_param_1,
	.param .u32 _Z13tlmApplyProbe8dev_dataii_param_2
)
{
	.reg .b32 	%r<6>;
	.reg .b64 	%rd<14>;
	.reg .b64 	%fd<4>;

	ld.param.u64 	%rd1, [_Z13tlmApplyProbe8dev_dataii_param_0+56];
	ld.param.u64 	%rd2, [_Z13tlmApplyProbe8dev_dataii_param_0+40];
	ld.param.u64 	%rd3, [_Z13tlmApplyProbe8dev_dataii_param_0+24];
	ld.param.u64 	%rd4, [_Z13tlmApplyProbe8dev_dataii_param_0+8];
	ld.param.u32 	%r1, [_Z13tlmApplyProbe8dev_dataii_param_1];
	ld.param.u32 	%r2, [_Z13tlmApplyProbe8dev_dataii_param_2];
	cvta.to.global.u64 	%rd5, %rd4;
	cvta.to.global.u64 	%rd6, %rd3;
	cvta.to.global.u64 	%rd7, %rd2;
	cvta.to.global.u64 	%rd8, %rd1;
	ld.global.u32 	%r3, [%rd8];
	ld.global.u32 	%r4, [%rd8+4];
	mad.lo.s32 	%r5, %r4, %r2, %r3;
	mul.wide.s32 	%rd9, %r5, 8;
	add.s64 	%rd10, %rd5, %rd9;
	ld.global.f64 	%fd1, [%rd10];
	add.s64 	%rd11, %rd6, %rd9;
	ld.global.f64 	%fd2, [%rd11];
	add.f64 	%fd3, %fd1, %fd2;
	mul.wide.s32 	%rd12, %r1, 8;
	add.s64 	%rd13, %rd7, %rd12;
	st.global.f64 	[%rd13], %fd3;
	ret;

}


// ===== COMPILED SASS (sm_100) =====

	.target	sm_100

	.elftype	@"ET_EXEC"


//--------------------- .note.nv.tkinfo           --------------------------
	.section	.note.nv.tkinfo,"",@"SHT_NOTE"
	.sectionflags	@"SHF_NOTE_NV_TKINFO"
	.tkinfo
        /*0018*/ 	.word	0x00000002
        /*0030*/ 	.string	""
        /*0030*/ 	.string	"ptxas"
        /*0030*/ 	.string	"Cuda compilation tools, release 13.0, V13.0.88"
        /*0030*/ 	.string	"Build cuda_13.0.r13.0/compiler.36424714_0"
        /*0030*/ 	.string	"-arch sm_100 -m 64 "



//--------------------- .note.nv.cuinfo           --------------------------
	.section	.note.nv.cuinfo,"",@"SHT_NOTE"
	.sectionflags	@"SHF_NOTE_NV_CUINFO"
        /*0018*/ 	.short	0x0002
        /*001a*/ 	.short	0x0064
        /*001c*/ 	.short	0x0082
	.zero		2


//--------------------- .nv.info                  --------------------------
	.section	.nv.info,"",@"SHT_CUDA_INFO"
	.align	4


	//----- nvinfo : EIATTR_REGCOUNT
	.align		4
        /*0000*/ 	.byte	0x04, 0x2f
        /*0002*/ 	.short	(.L_1 - .L_0)
	.align		4
.L_0:
        /*0004*/ 	.word	index@(_Z14tlmApplySource8dev_datadi)
        /*0008*/ 	.word	0x00000014


	//----- nvinfo : EIATTR_FRAME_SIZE
	.align		4
.L_1:
        /*000c*/ 	.byte	0x04, 0x11
        /*000e*/ 	.short	(.L_3 - .L_2)
	.align		4
.L_2:
        /*0010*/ 	.word	index@(_Z14tlmApplySource8dev_datadi)
        /*0014*/ 	.word	0x00000000


	//----- nvinfo : EIATTR_REGCOUNT
	.align		4
.L_3:
        /*0018*/ 	.byte	0x04, 0x2f
        /*001a*/ 	.short	(.L_5 - .L_4)
	.align		4
.L_4:
        /*001c*/ 	.word	index@(_Z10tlmScatter8dev_datai)
        /*0020*/ 	.word	0x00000024


	//----- nvinfo : EIATTR_FRAME_SIZE
	.align		4
.L_5:
        /*0024*/ 	.byte	0x04, 0x11
        /*0026*/ 	.short	(.L_7 - .L_6)
	.align		4
.L_6:
        /*0028*/ 	.word	index@($__internal_0_$__cuda_sm20_div_rn_f64_full)
        /*002c*/ 	.word	0x00000000


	//----- nvinfo : EIATTR_FRAME_SIZE
	.align		4
.L_7:
        /*0030*/ 	.byte	0x04, 0x11
        /*0032*/ 	.short	(.L_9 - .L_8)
	.align		4
.L_8:
        /*0034*/ 	.word	index@(_Z10tlmScatter8dev_datai)
        /*0038*/ 	.word	0x00000000


	//----- nvinfo : EIATTR_REGCOUNT
	.align		4
.L_9:
        /*003c*/ 	.byte	0x04, 0x2f
        /*003e*/ 	.short	(.L_11 - .L_10)
	.align		4
.L_10:
        /*0040*/ 	.word	index@(_Z10tlmConnect8dev_datai)
        /*0044*/ 	.word	0x00000020


	//----- nvinfo : EIATTR_FRAME_SIZE
	.align		4
.L_11:
        /*0048*/ 	.byte	0x04, 0x11
        /*004a*/ 	.short	(.L_13 - .L_12)
	.align		4
.L_12:
        /*004c*/ 	.word	index@(_Z10tlmConnect8dev_datai)
        /*0050*/ 	.word	0x00000000


	//----- nvinfo : EIATTR_REGCOUNT
	.align		4
.L_13:
        /*0054*/ 	.byte	0x04, 0x2f
        /*0056*/ 	.short	(.L_15 - .L_14)
	.align		4
.L_14:
        /*0058*/ 	.word	index@(_Z13tlmApplyProbe8dev_dataii)
        /*005c*/ 	.word	0x00000010


	//----- nvinfo : EIATTR_FRAME_SIZE
	.align		4
.L_15:
        /*0060*/ 	.byte	0x04, 0x11
        /*0062*/ 	.short	(.L_17 - .L_16)
	.align		4
.L_16:
        /*0064*/ 	.word	index@(_Z13tlmApplyProbe8dev_dataii)
        /*0068*/ 	.word	0x00000000


	//----- nvinfo : EIATTR_MIN_STACK_SIZE
	.align		4
.L_17:
        /*006c*/ 	.byte	0x04, 0x12
        /*006e*/ 	.short	(.L_19 - .L_18)
	.align		4
.L_18:
        /*0070*/ 	.word	index@(_Z13tlmApplyProbe8dev_dataii)
        /*0074*/ 	.word	0x00000000


	//----- nvinfo : EIATTR_MIN_STACK_SIZE
	.align		4
.L_19:
        /*0078*/ 	.byte	0x04, 0x12
        /*007a*/ 	.short	(.L_21 - .L_20)
	.align		4
.L_20:
        /*007c*/ 	.word	index@(_Z10tlmConnect8dev_datai)
        /*0080*/ 	.word	0x00000000


	//----- nvinfo : EIATTR_MIN_STACK_SIZE
	.align		4
.L_21:
        /*0084*/ 	.byte	0x04, 0x12
        /*0086*/ 	.short	(.L_23 - .L_22)
	.align		4
.L_22:
        /*0088*/ 	.word	index@(_Z10tlmScatter8dev_datai)
        /*008c*/ 	.word	0x00000000


	//----- nvinfo : EIATTR_MIN_STACK_SIZE
	.align		4
.L_23:
        /*0090*/ 	.byte	0x04, 0x12
        /*0092*/ 	.short	(.L_25 - .L_24)
	.align		4
.L_24:
        /*0094*/ 	.word	index@(_Z14tlmApplySource8dev_datadi)
        /*0098*/ 	.word	0x00000000
.L_25:


//--------------------- .nv.compat                --------------------------
	.section	.nv.compat,"",@"SHT_CUDA_COMPAT_INFO"
	.align	4
        /*0000*/ 	.byte	0x02, 0x09, 0x00, 0x00, 0x02, 0x02, 0x01, 0x00, 0x02, 0x05, 0x05, 0x00, 0x03, 0x07, 0x01, 0x01
        /*0010*/ 	.byte	0x02, 0x03, 0x00, 0x00, 0x02, 0x06, 0x01, 0x00, 0x04, 0x0b, 0x08, 0x00, 0x01, 0x00, 0x00, 0x00
        /*0020*/ 	.byte	0x00, 0x00, 0x00, 0x00


//--------------------- .nv.info._Z13tlmApplyProbe8dev_dataii --------------------------
	.section	.nv.info._Z13tlmApplyProbe8dev_dataii,"",@"SHT_CUDA_INFO"
	.sectionflags	@""
	.align	4


	//----- nvinfo : EIATTR_CUDA_API_VERSION
	.align		4
        /*0000*/ 	.byte	0x04, 0x37
        /*0002*/ 	.short	(.L_27 - .L_26)
.L_26:
        /*0004*/ 	.word	0x00000082


	//----- nvinfo : EIATTR_KPARAM_INFO
	.align		4
.L_27:
        /*0008*/ 	.byte	0x04, 0x17
        /*000a*/ 	.short	(.L_29 - .L_28)
.L_28:
        /*000c*/ 	.word	0x00000000
        /*0010*/ 	.short	0x0002
        /*0012*/ 	.short	0x0044
        /*0014*/ 	.byte	0x00, 0xf0, 0x11, 0x00


	//----- nvinfo : EIATTR_KPARAM_INFO
	.align		4
.L_29:
        /*0018*/ 	.byte	0x04, 0x17
        /*001a*/ 	.short	(.L_31 - .L_30)
.L_30:
        /*001c*/ 	.word	0x00000000
        /*0020*/ 	.short	0x0001
        /*0022*/ 	.short	0x0040
        /*0024*/ 	.byte	0x00, 0xf0, 0x11, 0x00


	//----- nvinfo : EIATTR_KPARAM_INFO
	.align		4
.L_31:
        /*0028*/ 	.byte	0x04, 0x17
        /*002a*/ 	.short	(.L_33 - .L_32)
.L_32:
        /*002c*/ 	.word	0x00000000
        /*0030*/ 	.short	0x0000
        /*0032*/ 	.short	0x0000
        /*0034*/ 	.byte	0x00, 0xf0, 0x01, 0x01


	//----- nvinfo : EIATTR_SPARSE_MMA_MASK
	.align		4
.L_33:
        /*0038*/ 	.byte	0x03, 0x50
        /*003a*/ 	.short	0x0000


	//----- nvinfo : EIATTR_MAXREG_COUNT
	.align		4
        /*003c*/ 	.byte	0x03, 0x1b
        /*003e*/ 	.short	0x00ff


	//----- nvinfo : EIATTR_MERCURY_ISA_VERSION
	.align		4
        /*0040*/ 	.byte	0x03, 0x5f
        /*0042*/ 	.short	0x0101


	//----- nvinfo : EIATTR_VRC_CTA_INIT_COUNT
	.align		4
        /*0044*/ 	.byte	0x02, 0x4a
	.zero		1
	.zero		1


	//----- nvinfo : EIATTR_EXIT_INSTR_OFFSETS
	.align		4
        /*0048*/ 	.byte	0x04, 0x1c
        /*004a*/ 	.short	(.L_35 - .L_34)


	//   ....[0]....
.L_34:
        /*004c*/ 	.word	0x00000110


	//----- nvinfo : EIATTR_CBANK_PARAM_SIZE
	.align		4
.L_35:
        /*0050*/ 	.byte	0x03, 0x19
        /*0052*/ 	.short	0x0048


	//----- nvinfo : EIATTR_PARAM_CBANK
	.align		4
        /*0054*/ 	.byte	0x04, 0x0a
        /*0056*/ 	.short	(.L_37 - .L_36)
	.align		4
.L_36:
        /*0058*/ 	.word	index@(.nv.constant0._Z13tlmApplyProbe8dev_dataii)
        /*005c*/ 	.short	0x0380
        /*005e*/ 	.short	0x0048


	//----- nvinfo : EIATTR_SW_WAR
	.align		4
.L_37:
        /*0060*/ 	.byte	0x04, 0x36
        /*0062*/ 	.short	(.L_39 - .L_38)
.L_38:
        /*0064*/ 	.word	0x00000008
.L_39:


//--------------------- .nv.info._Z10tlmConnect8dev_datai --------------------------
	.section	.nv.info._Z10tlmConnect8dev_datai,"",@"SHT_CUDA_INFO"
	.sectionflags	@""
	.align	4


	//----- nvinfo : EIATTR_CUDA_API_VERSION
	.align		4
        /*0000*/ 	.byte	0x04, 0x37
        /*0002*/ 	.short	(.L_41 - .L_40)
.L_40:
        /*0004*/ 	.word	0x00000082


	//----- nvinfo : EIATTR_KPARAM_INFO
	.align		4
.L_41:
        /*0008*/ 	.byte	0x04, 0x17
        /*000a*/ 	.short	(.L_43 - .L_42)
.L_42:
        /*000c*/ 	.word	0x00000000
        /*0010*/ 	.short	0x0001
        /*0012*/ 	.short	0x0040
        /*0014*/ 	.byte	0x00, 0xf0, 0x11, 0x00


	//----- nvinfo : EIATTR_KPARAM_INFO
	.align		4
.L_43:
        /*0018*/ 	.byte	0x04, 0x17
        /*001a*/ 	.short	(.L_45 - .L_44)
.L_44:
        /*001c*/ 	.word	0x00000000
        /*0020*/ 	.short	0x0000
        /*0022*/ 	.short	0x0000
        /*0024*/ 	.byte	0x00, 0xf0, 0x01, 0x01


	//----- nvinfo : EIATTR_SPARSE_MMA_MASK
	.align		4
.L_45:
        /*0028*/ 	.byte	0x03, 0x50
        /*002a*/ 	.short	0x0000


	//----- nvinfo : EIATTR_MAXREG_COUNT
	.align		4
        /*002c*/ 	.byte	0x03, 0x1b
        /*002e*/ 	.short	0x00ff


	//----- nvinfo : EIATTR_MERCURY_ISA_VERSION
	.align		4
        /*0030*/ 	.byte	0x03, 0x5f
        /*0032*/ 	.short	0x0101


	//----- nvinfo : EIATTR_VRC_CTA_INIT_COUNT
	.align		4
        /*0034*/ 	.byte	0x02, 0x4a
	.zero		1
	.zero		1


	//----- nvinfo : EIATTR_EXIT_INSTR_OFFSETS
	.align		4
        /*0038*/ 	.byte	0x04, 0x1c
        /*003a*/ 	.short	(.L_47 - .L_46)


	//   ....[0]....
.L_46:
        /*003c*/ 	.word	0x00000380


	//   ....[1]....
        /*0040*/ 	.word	0x00000430


	//----- nvinfo : EIATTR_CBANK_PARAM_SIZE
	.align		4
.L_47:
        /*0044*/ 	.byte	0x03, 0x19
        /*0046*/ 	.short	0x0044


	//----- nvinfo : EIATTR_PARAM_CBANK
	.align		4
        /*0048*/ 	.byte	0x04, 0x0a
        /*004a*/ 	.short	(.L_49 - .L_48)
	.align		4
.L_48:
        /*004c*/ 	.word	index@(.nv.constant0._Z10tlmConnect8dev_datai)
        /*0050*/ 	.short	0x0380
        /*0052*/ 	.short	0x0044


	//----- nvinfo : EIATTR_SW_WAR
	.align		4
.L_49:
        /*0054*/ 	.byte	0x04, 0x36
        /*0056*/ 	.short	(.L_51 - .L_50)
.L_50:
        /*0058*/ 	.word	0x00000008
.L_51:


//--------------------- .nv.info._Z10tlmScatter8dev_datai --------------------------
	.section	.nv.info._Z10tlmScatter8dev_datai,"",@"SHT_CUDA_INFO"
	.sectionflags	@""
	.align	4


	//----- nvinfo : EIATTR_CUDA_API_VERSION
	.align		4
        /*0000*/ 	.byte	0x04, 0x37
        /*0002*/ 	.short	(.L_53 - .L_52)
.L_52:
        /*0004*/ 	.word	0x00000082


	//----- nvinfo : EIATTR_KPARAM_INFO
	.align		4
.L_53:
        /*0008*/ 	.byte	0x04, 0x17
        /*000a*/ 	.short	(.L_55 - .L_54)
.L_54:
        /*000c*/ 	.word	0x00000000
        /*0010*/ 	.short	0x0001
        /*0012*/ 	.short	0x0040
        /*0014*/ 	.byte	0x00, 0xf0, 0x11, 0x00


	//----- nvinfo : EIATTR_KPARAM_INFO
	.align		4
.L_55:
        /*0018*/ 	.byte	0x04, 0x17
        /*001a*/ 	.short	(.L_57 - .L_56)
.L_56:
        /*001c*/ 	.word	0x00000000
        /*0020*/ 	.short	0x0000
        /*0022*/ 	.short	0x0000
        /*0024*/ 	.byte	0x00, 0xf0, 0x01, 0x01


	//----- nvinfo : EIATTR_SPARSE_MMA_MASK
	.align		4
.L_57:
        /*0028*/ 	.byte	0x03, 0x50
        /*002a*/ 	.short	0x0000


	//----- nvinfo : EIATTR_MAXREG_COUNT
	.align		4
        /*002c*/ 	.byte	0x03, 0x1b
        /*002e*/ 	.short	0x00ff


	//----- nvinfo : EIATTR_MERCURY_ISA_VERSION
	.align		4
        /*0030*/ 	.byte	0x03, 0x5f
        /*0032*/ 	.short	0x0101


	//----- nvinfo : EIATTR_VRC_CTA_INIT_COUNT
	.align		4
        /*0034*/ 	.byte	0x02, 0x4a
	.zero		1
	.zero		1


	//----- nvinfo : EIATTR_EXIT_INSTR_OFFSETS
	.align		4
        /*0038*/ 	.byte	0x04, 0x1c
        /*003a*/ 	.short	(.L_59 - .L_58)


	//   ....[0]....
.L_58:
        /*003c*/ 	.word	0x000000d0


	//   ....[1]....
        /*0040*/ 	.word	0x00000490


	//----- nvinfo : EIATTR_CRS_STACK_SIZE
	.align		4
.L_59:
        /*0044*/ 	.byte	0x04, 0x1e
        /*0046*/ 	.short	(.L_61 - .L_60)
.L_60:
        /*0048*/ 	.word	0x00000000


	//----- nvinfo : EIATTR_CBANK_PARAM_SIZE
	.align		4
.L_61:
        /*004c*/ 	.byte	0x03, 0x19
        /*004e*/ 	.short	0x0044


	//----- nvinfo : EIATTR_PARAM_CBANK
	.align		4
        /*0050*/ 	.byte	0x04, 0x0a
        /*0052*/ 	.short	(.L_63 - .L_62)
	.align		4
.L_62:
        /*0054*/ 	.word	index@(.nv.constant0._Z10tlmScatter8dev_datai)
        /*0058*/ 	.short	0x0380
        /*005a*/ 	.short	0x0044


	//----- nvinfo : EIATTR_SW_WAR
	.align		4
.L_63:
        /*005c*/ 	.byte	0x04, 0x36
        /*005e*/ 	.short	(.L_65 - .L_64)
.L_64:
        /*0060*/ 	.word	0x00000008
.L_65:


//--------------------- .nv.info._Z14tlmApplySource8dev_datadi --------------------------
	.section	.nv.info._Z14tlmApplySource8dev_datadi,"",@"SHT_CUDA_INFO"
	.sectionflags	@""
	.align	4


	//----- nvinfo : EIATTR_CUDA_API_VERSION
	.align		4
        /*0000*/ 	.byte	0x04, 0x37
        /*0002*/ 	.short	(.L_67 - .L_66)
.L_66:
        /*0004*/ 	.word	0x00000082


	//----- nvinfo : EIATTR_KPARAM_INFO
	.align		4
.L_67:
        /*0008*/ 	.byte	0x04, 0x17
        /*000a*/ 	.short	(.L_69 - .L_68)
.L_68:
        /*000c*/ 	.word	0x00000000
        /*0010*/ 	.short	0x0002
        /*0012*/ 	.short	0x0048
        /*0014*/ 	.byte	0x00, 0xf0, 0x11, 0x00


	//----- nvinfo : EIATTR_KPARAM_INFO
	.align		4
.L_69:
        /*0018*/ 	.byte	0x04, 0x17
        /*001a*/ 	.short	(.L_71 - .L_70)
.L_70:
        /*001c*/ 	.word	0x00000000
        /*0020*/ 	.short	0x0001
        /*0022*/ 	.short	0x0040
        /*0024*/ 	.byte	0x00, 0xf0, 0x21, 0x00


	//----- nvinfo : EIATTR_KPARAM_INFO
	.align		4
.L_71:
        /*0028*/ 	.byte	0x04, 0x17
        /*002a*/ 	.short	(.L_73 - .L_72)
.L_72:
        /*002c*/ 	.word	0x00000000
        /*0030*/ 	.short	0x0000
        /*0032*/ 	.short	0x0000
        /*0034*/ 	.byte	0x00, 0xf0, 0x01, 0x01


	//----- nvinfo : EIATTR_SPARSE_MMA_MASK
	.align		4
.L_73:
        /*0038*/ 	.byte	0x03, 0x50
        /*003a*/ 	.short	0x0000


	//----- nvinfo : EIATTR_MAXREG_COUNT
	.align		4
        /*003c*/ 	.byte	0x03, 0x1b
        /*003e*/ 	.short	0x00ff


	//----- nvinfo : EIATTR_MERCURY_ISA_VERSION
	.align		4
        /*0040*/ 	.byte	0x03, 0x5f
        /*0042*/ 	.short	0x0101


	//----- nvinfo : EIATTR_VRC_CTA_INIT_COUNT
	.align		4
        /*0044*/ 	.byte	0x02, 0x4a
	.zero		1
	.zero		1


	//----- nvinfo : EIATTR_EXIT_INSTR_OFFSETS
	.align		4
        /*0048*/ 	.byte	0x04, 0x1c
        /*004a*/ 	.short	(.L_75 - .L_74)


	//   ....[0]....
.L_74:
        /*004c*/ 	.word	0x000001c0


	//----- nvinfo : EIATTR_CBANK_PARAM_SIZE
	.align		4
.L_75:
        /*0050*/ 	.byte	0x03, 0x19
        /*0052*/ 	.short	0x004c


	//----- nvinfo : EIATTR_PARAM_CBANK
	.align		4
        /*0054*/ 	.byte	0x04, 0x0a
        /*0056*/ 	.short	(.L_77 - .L_76)
	.align		4
.L_76:
        /*0058*/ 	.word	index@(.nv.constant0._Z14tlmApplySource8dev_datadi)
        /*005c*/ 	.short	0x0380
        /*005e*/ 	.short	0x004c


	//----- nvinfo : EIATTR_SW_WAR
	.align		4
.L_77:
        /*0060*/ 	.byte	0x04, 0x36
        /*0062*/ 	.short	(.L_79 - .L_78)
.L_78:
        /*0064*/ 	.word	0x00000008
.L_79:


//--------------------- .nv.callgraph             --------------------------
	.section	.nv.callgraph,"",@"SHT_CUDA_CALLGRAPH"
	.align	4
	.sectionentsize	8
	.align		4
        /*0000*/ 	.word	0x00000000
	.align		4
        /*0004*/ 	.word	0xffffffff
	.align		4
        /*0008*/ 	.word	0x00000000
	.align		4
        /*000c*/ 	.word	0xfffffffe
	.align		4
        /*0010*/ 	.word	0x00000000
	.align		4
        /*0014*/ 	.word	0xfffffffd
	.align		4
        /*0018*/ 	.word	0x00000000
	.align		4
        /*001c*/ 	.word	0xfffffffc


//--------------------- .text._Z13tlmApplyProbe8dev_dataii --------------------------
	.section	.text._Z13tlmApplyProbe8dev_dataii,"ax",@progbits
	.align	128
        .global         _Z13tlmApplyProbe8dev_dataii
        .type           _Z13tlmApplyProbe8dev_dataii,@function
        .size           _Z13tlmApplyProbe8dev_dataii,(.L_x_12 - _Z13tlmApplyProbe8dev_dataii)
        .other          _Z13tlmApplyProbe8dev_dataii,@"STO_CUDA_ENTRY STV_DEFAULT"
_Z13tlmApplyProbe8dev_dataii:
.text._Z13tlmApplyProbe8dev_dataii:
[----:B------:R-:W-:Y:S08]  /*0000*/  LDC R1, c[0x0][0x37c] ;  /* 0x0000df00ff017b82 */ /* 0x000ff00000000800 */
[----:B------:R-:W0:Y:S01]  /*0010*/  LDC.64 R2, c[0x0][0x3b8] ;  /* 0x0000ee00ff027b82 */ /* 0x000e220000000a00 */
[----:B------:R-:W0:Y:S07]  /*0020*/  LDCU.64 UR4, c[0x0][0x358] ;  /* 0x00006b00ff0477ac */ /* 0x000e2e0008000a00 */
[----:B------:R-:W1:Y:S08]  /*0030*/  LDC.64 R12, c[0x0][0x3c0] ;  /* 0x0000f000ff0c7b82 */ /* 0x000e700000000a00 */
[----:B------:R-:W2:Y:S01]  /*0040*/  LDC.64 R4, c[0x0][0x388] ;  /* 0x0000e200ff047b82 */ /* 0x000ea20000000a00 */
[----:B0-----:R-:W1:Y:S07]  /*0050*/  LDG.E R0, desc[UR4][R2.64] ;  /* 0x0000000402007981 */ /* 0x001e6e000c1e1900 */
[----:B------:R-:W0:Y:S01]  /*0060*/  LDC.64 R6, c[0x0][0x398] ;  /* 0x0000e600ff067b82 */ /* 0x000e220000000a00 */
[----:B------:R-:W1:Y:S07]  /*0070*/  LDG.E R8, desc[UR4][R2.64+0x4] ;  /* 0x0000040402087981 */ /* 0x000e6e000c1e1900 */
[----:B------:R-:W3:Y:S01]  /*0080*/  LDC.64 R10, c[0x0][0x3a8] ;  /* 0x0000ea00ff0a7b82 */ /* 0x000ee20000000a00 */
[----:B-1----:R-:W-:-:S04]  /*0090*/  IMAD R9, R8, R13, R0 ;  /* 0x0000000d08097224 */ /* 0x002fc800078e0200 */
[----:B--2---:R-:W-:-:S04]  /*00a0*/  IMAD.WIDE R4, R9, 0x8, R4 ;  /* 0x0000000809047825 */ /* 0x004fc800078e0204 */
[----:B0-----:R-:W-:Y:S02]  /*00b0*/  IMAD.WIDE R6, R9, 0x8, R6 ;  /* 0x0000000809067825 */ /* 0x001fe400078e0206 */
[----:B------:R-:W2:Y:S04]  /*00c0*/  LDG.E.64 R4, desc[UR4][R4.64] ;  /* 0x0000000404047981 */ /* 0x000ea8000c1e1b00 */
[----:B------:R-:W2:Y:S01]  /*00d0*/  LDG.E.64 R6, desc[UR4][R6.64] ;  /* 0x0000000406067981 */ /* 0x000ea2000c1e1b00 */
[----:B---3--:R-:W-:Y:S01]  /*00e0*/  IMAD.WIDE R2, R12, 0x8, R10 ;  /* 0x000000080c027825 */ /* 0x008fe200078e020a */
[----:B--2---:R-:W-:-:S07]  /*00f0*/  DADD R8, R4, R6 ;  /* 0x0000000004087229 */ /* 0x004fce0000000006 */
[----:B------:R-:W-:Y:S01]  /*0100*/  STG.E.64 desc[UR4][R2.64], R8 ;  /* 0x0000000802007986 */ /* 0x000fe2000c101b04 */
[----:B------:R-:W-:Y:S05]  /*0110*/  EXIT ;  /* 0x000000000000794d */ /* 0x000fea0003800000 */
.L_x_0:
[----:B------:R-:W-:-:S00]  /*0120*/  BRA `(.L_x_0) ;  /* 0xfffffffc00fc7947 */ /* 0x000fc0000383ffff */
[----:B------:R-:W-:-:S00]  /*0130*/  NOP ;  /* 0x0000000000007918 */ /* 0x000fc00000000000 */
        /* <DEDUP_REMOVED lines=12> */
.L_x_12:


//--------------------- .text._Z10tlmConnect8dev_datai --------------------------
	.section	.text._Z10tlmConnect8dev_datai,"ax",@progbits
	.align	128
        .global         _Z10tlmConnect8dev_datai
        .type           _Z10tlmConnect8dev_datai,@function
        .size           _Z10tlmConnect8dev_datai,(.L_x_13 - _Z10tlmConnect8dev_datai)
        .other          _Z10tlmConnect8dev_datai,@"STO_CUDA_ENTRY STV_DEFAULT"
_Z10tlmConnect8dev_datai:
.text._Z10tlmConnect8dev_datai:
[----:B------:R-:W-:Y:S01]  /*0000*/  LDC R1, c[0x0][0x37c] ;  /* 0x0000df00ff017b82 */ /* 0x000fe20000000800 */
[----:B------:R-:W0:Y:S07]  /*0010*/  S2R R7, SR_TID.Y ;  /* 0x0000000000077919 */ /* 0x000e2e0000002200 */
[----:B------:R-:W1:Y:S01]  /*0020*/  LDC R8, c[0x0][0x360] ;  /* 0x0000d800ff087b82 */ /* 0x000e620000000800 */
[----:B------:R-:W1:Y:S07]  /*0030*/  S2R R3, SR_TID.X ;  /* 0x0000000000037919 */ /* 0x000e6e0000002100 */
[----:B------:R-:W0:Y:S08]  /*0040*/  S2UR UR5, SR_CTAID.Y ;  /* 0x00000000000579c3 */ /* 0x000e300000002600 */
[----:B------:R-:W0:Y:S08]  /*0050*/  LDC R4, c[0x0][0x364] ;  /* 0x0000d900ff047b82 */ /* 0x000e300000000800 */
[----:B------:R-:W1:Y:S08]  /*0060*/  S2UR UR4, SR_CTAID.X ;  /* 0x00000000000479c3 */ /* 0x000e700000002500 */
[----:B------:R-:W2:Y:S01]  /*0070*/  LDC R5, c[0x0][0x3c0] ;  /* 0x0000f000ff057b82 */ /* 0x000ea20000000800 */
[----:B0-----:R-:W-:-:S02]  /*0080*/  IMAD R4, R4, UR5, R7 ;  /* 0x0000000504047c24 */ /* 0x001fc4000f8e0207 */
[----:B-1----:R-:W-:Y:S01]  /*0090*/  IMAD R8, R8, UR4, R3 ;  /* 0x0000000408087c24 */ /* 0x002fe2000f8e0203 */
[----:B------:R-:W0:Y:S01]  /*00a0*/  LDCU.64 UR4, c[0x0][0x358] ;  /* 0x00006b00ff0477ac */ /* 0x000e220008000a00 */
[-C--:B--2---:R-:W-:Y:S02]  /*00b0*/  IMAD R0, R4, R5.reuse, RZ ;  /* 0x0000000504007224 */ /* 0x084fe400078e02ff */
[----:B------:R-:W-:-:S03]  /*00c0*/  IMAD R3, R5, R5, RZ ;  /* 0x0000000505037224 */ /* 0x000fc600078e02ff */
[----:B------:R-:W-:-:S04]  /*00d0*/  IADD3 R2, PT, PT, R8, R0, RZ ;  /* 0x0000000008027210 */ /* 0x000fc80007ffe0ff */
[----:B------:R-:W-:-:S04]  /*00e0*/  ISETP.GE.U32.AND P0, PT, R2, R3, PT ;  /* 0x000000030200720c */ /* 0x000fc80003f06070 */
[----:B------:R-:W-:-:S13]  /*00f0*/  ISETP.EQ.OR P1, PT, R8, RZ, P0 ;  /* 0x000000ff0800720c */ /* 0x000fda0000722670 */
[----:B------:R-:W1:Y:S01]  /*0100*/  @!P1 LDC.64 R16, c[0x0][0x398] ;  /* 0x0000e600ff109b82 */ /* 0x000e620000000a00 */
[----:B------:R-:W-:-:S07]  /*0110*/  @!P1 IADD3 R7, PT, PT, R2, -0x1, RZ ;  /* 0xffffffff02079810 */ /* 0x000fce0007ffe0ff */
[----:B------:R-:W2:Y:S01]  /*0120*/  @!P1 LDC.64 R18, c[0x0][0x388] ;  /* 0x0000e200ff129b82 */ /* 0x000ea20000000a00 */
[----:B-1----:R-:W-:-:S05]  /*0130*/  @!P1 IMAD.WIDE.U32 R16, R7, 0x8, R16 ;  /* 0x0000000807109825 */ /* 0x002fca00078e0010 */
[----:B0-----:R-:W3:Y:S01]  /*0140*/  @!P1 LDG.E.64 R22, desc[UR4][R16.64] ;  /* 0x0000000410169981 */ /* 0x001ee2000c1e1b00 */
[----:B--2---:R-:W-:-:S05]  /*0150*/  @!P1 IMAD.WIDE.U32 R18, R2, 0x8, R18 ;  /* 0x0000000802129825 */ /* 0x004fca00078e0012 */
[----:B------:R-:W2:Y:S01]  /*0160*/  @!P1 LDG.E.64 R20, desc[UR4][R18.64] ;  /* 0x0000000412149981 */ /* 0x000ea2000c1e1b00 */
[----:B------:R-:W-:-:S13]  /*0170*/  ISETP.EQ.OR P0, PT, R4, RZ, P0 ;  /* 0x000000ff0400720c */ /* 0x000fda0000702670 */
[----:B------:R-:W0:Y:S08]  /*0180*/  @!P0 LDC.64 R10, c[0x0][0x390] ;  /* 0x0000e400ff0a8b82 */ /* 0x000e300000000a00 */
[----:B------:R-:W1:Y:S01]  /*0190*/  @!P0 LDC.64 R6, c[0x0][0x380] ;  /* 0x0000e000ff068b82 */ /* 0x000e620000000a00 */
[----:B------:R-:W-:-:S05]  /*01a0*/  @!P0 IADD3 R9, PT, PT, R8, -R5, R0 ;  /* 0x8000000508098210 */ /* 0x000fca0007ffe000 */
[----:B0-----:R-:W-:-:S04]  /*01b0*/  @!P0 IMAD.WIDE.U32 R10, R9, 0x8, R10 ;  /* 0x00000008090a8825 */ /* 0x001fc800078e000a */
[----:B-1----:R-:W-:Y:S01]  /*01c0*/  @!P0 IMAD.WIDE.U32 R6, R2, 0x8, R6 ;  /* 0x0000000802068825 */ /* 0x002fe200078e0006 */
[----:B---3--:R-:W-:Y:S04]  /*01d0*/  @!P1 STG.E.64 desc[UR4][R18.64], R22 ;  /* 0x0000001612009986 */ /* 0x008fe8000c101b04 */
[----:B--2---:R0:W-:Y:S04]  /*01e0*/  @!P1 STG.E.64 desc[UR4][R16.64], R20 ;  /* 0x0000001410009986 */ /* 0x0041e8000c101b04 */
[----:B------:R-:W2:Y:S04]  /*01f0*/  @!P0 LDG.E.64 R26, desc[UR4][R10.64] ;  /* 0x000000040a1a8981 */ /* 0x000ea8000c1e1b00 */
[----:B------:R-:W3:Y:S01]  /*0200*/  @!P0 LDG.E.64 R24, desc[UR4][R6.64] ;  /* 0x0000000406188981 */ /* 0x000ee2000c1e1b00 */
[----:B------:R-:W-:-:S04]  /*0210*/  ISETP.GE.U32.AND P1, PT, R8, R3, PT ;  /* 0x000000030800720c */ /* 0x000fc80003f26070 */
[----:B------:R-:W-:Y:S01]  /*0220*/  ISETP.NE.OR P1, PT, R4, RZ, P1 ;  /* 0x000000ff0400720c */ /* 0x000fe20000f25670 */
[----:B------:R-:W1:-:S12]  /*0230*/  LDC.64 R12, c[0x0][0x3a0] ;  /* 0x0000e800ff0c7b82 */ /* 0x000e580000000a00 */
[----:B------:R-:W4:Y:S01]  /*0240*/  @!P1 LDC.64 R14, c[0x0][0x390] ;  /* 0x0000e400ff0e9b82 */ /* 0x000f220000000a00 */
[----:B------:R-:W-:-:S07]  /*0250*/  @!P1 IADD3 R9, PT, PT, R8, -R5, R3 ;  /* 0x8000000508099210 */ /* 0x000fce0007ffe003 */
[----:B0-----:R-:W0:Y:S01]  /*0260*/  @!P1 LDC.64 R20, c[0x0][0x380] ;  /* 0x0000e000ff149b82 */ /* 0x001e220000000a00 */
[----:B----4-:R-:W-:Y:S01]  /*0270*/  @!P1 IMAD.WIDE.U32 R14, R9, 0x8, R14 ;  /* 0x00000008090e9825 */ /* 0x010fe200078e000e */
[----:B--2---:R2:W-:Y:S04]  /*0280*/  @!P0 STG.E.64 desc[UR4][R6.64], R26 ;  /* 0x0000001a06008986 */ /* 0x0045e8000c101b04 */
[----:B---3--:R3:W-:Y:S04]  /*0290*/  @!P0 STG.E.64 desc[UR4][R10.64], R24 ;  /* 0x000000180a008986 */ /* 0x0087e8000c101b04 */
[----:B------:R-:W4:Y:S04]  /*02a0*/  @!P1 LDG.E.64 R18, desc[UR4][R14.64] ;  /* 0x000000040e129981 */ /* 0x000f28000c1e1b00 */
[----:B-1----:R-:W4:Y:S01]  /*02b0*/  @!P1 LDG.E.64 R16, desc[UR4][R12.64+0x20] ;  /* 0x000020040c109981 */ /* 0x002f22000c1e1b00 */
[----:B0-----:R-:W-:-:S03]  /*02c0*/  @!P1 IMAD.WIDE.U32 R20, R8, 0x8, R20 ;  /* 0x0000000808149825 */ /* 0x001fc600078e0014 */
[----:B------:R-:W3:Y:S01]  /*02d0*/  @!P1 LDG.E.64 R22, desc[UR4][R12.64+0x18] ;  /* 0x000018040c169981 */ /* 0x000ee2000c1e1b00 */
[----:B----4-:R-:W-:-:S03]  /*02e0*/  @!P1 DMUL R28, R16, R18 ;  /* 0x00000012101c9228 */ /* 0x010fc60000000000 */
[----:B------:R0:W5:Y:S04]  /*02f0*/  LDG.E.64 R16, desc[UR4][R12.64+0x8] ;  /* 0x000008040c107981 */ /* 0x000168000c1e1b00 */
[----:B------:R0:W5:Y:S04]  /*0300*/  LDG.E.64 R18, desc[UR4][R12.64+0x10] ;  /* 0x000010040c127981 */ /* 0x000168000c1e1b00 */
[----:B------:R0:W-:Y:S04]  /*0310*/  @!P1 STG.E.64 desc[UR4][R14.64], R28 ;  /* 0x0000001c0e009986 */ /* 0x0001e8000c101b04 */
[----:B--2---:R-:W3:Y:S01]  /*0320*/  @!P1 LDG.E.64 R6, desc[UR4][R20.64] ;  /* 0x0000000414069981 */ /* 0x004ee2000c1e1b00 */
[----:B------:R-:W-:-:S02]  /*0330*/  IADD3 R5, PT, PT, R5, -0x1, RZ ;  /* 0xffffffff05057810 */ /* 0x000fc40007ffe0ff */
[----:B------:R-:W-:-:S04]  /*0340*/  ISETP.GE.U32.AND P0, PT, R4, R3, PT ;  /* 0x000000030400720c */ /* 0x000fc80003f06070 */
[----:B------:R-:W-:Y:S01]  /*0350*/  ISETP.NE.OR P0, PT, R8, R5, P0 ;  /* 0x000000050800720c */ /* 0x000fe20000705670 */
[----:B---3--:R-:W-:-:S07]  /*0360*/  @!P1 DMUL R6, R22, R6 ;  /* 0x0000000616069228 */ /* 0x008fce0000000000 */
[----:B------:R0:W-:Y:S05]  /*0370*/  @!P1 STG.E.64 desc[UR4][R20.64], R6 ;  /* 0x0000000614009986 */ /* 0x0001ea000c101b04 */
[----:B------:R-:W-:Y:S05]  /*0380*/  @P0 EXIT ;  /* 0x000000000000094d */ /* 0x000fea0003800000 */
[----:B------:R-:W1:Y:S08]  /*0390*/  LDC.64 R4, c[0x0][0x398] ;  /* 0x0000e600ff047b82 */ /* 0x000e700000000a00 */
[----:B0-----:R-:W0:Y:S01]  /*03a0*/  LDC.64 R6, c[0x0][0x388] ;  /* 0x0000e200ff067b82 */ /* 0x001e220000000a00 */
[----:B-1----:R-:W-:-:S05]  /*03b0*/  IMAD.WIDE.U32 R2, R2, 0x8, R4 ;  /* 0x0000000802027825 */ /* 0x002fca00078e0004 */
[----:B------:R-:W2:Y:S01]  /*03c0*/  LDG.E.64 R4, desc[UR4][R2.64] ;  /* 0x0000000402047981 */ /* 0x000ea2000c1e1b00 */
[----:B0-----:R-:W-:Y:S01]  /*03d0*/  IMAD.WIDE.U32 R6, R0, 0x8, R6 ;  /* 0x0000000800067825 */ /* 0x001fe200078e0006 */
[----:B--2--5:R-:W-:-:S07]  /*03e0*/  DMUL R4, R18, R4 ;  /* 0x0000000412047228 */ /* 0x024fce0000000000 */
[----:B------:R-:W-:Y:S04]  /*03f0*/  STG.E.64 desc[UR4][R2.64], R4 ;  /* 0x0000000402007986 */ /* 0x000fe8000c101b04 */
[----:B------:R-:W2:Y:S02]  /*0400*/  LDG.E.64 R8, desc[UR4][R6.64] ;  /* 0x0000000406087981 */ /* 0x000ea4000c1e1b00 */
[----:B--2---:R-:W-:-:S07]  /*0410*/  DMUL R8, R16, R8 ;  /* 0x0000000810087228 */ /* 0x004fce0000000000 */
[----:B------:R-:W-:Y:S01]  /*0420*/  STG.E.64 desc[UR4][R6.64], R8 ;  /* 0x0000000806007986 */ /* 0x000fe2000c101b04 */
[----:B------:R-:W-:Y:S05]  /*0430*/  EXIT ;  /* 0x000000000000794d */ /* 0x000fea0003800000 */
.L_x_1:
        /* <DEDUP_REMOVED lines=12> */
.L_x_13:


//--------------------- .text._Z10tlmScatter8dev_datai --------------------------
	.section	.text._Z10tlmScatter8dev_datai,"ax",@progbits
	.align	128
        .global         _Z10tlmScatter8dev_datai
        .type           _Z10tlmScatter8dev_datai,@function
        .size           _Z10tlmScatter8dev_datai,(.L_x_11 - _Z10tlmScatter8dev_datai)
        .other          _Z10tlmScatter8dev_datai,@"STO_CUDA_ENTRY STV_DEFAULT"
_Z10tlmScatter8dev_datai:
.text._Z10tlmScatter8dev_datai:
[----:B------:R-:W-:Y:S01]  /*0000*/  LDC R1, c[0x0][0x37c] ;  /* 0x0000df00ff017b82 */ /* 0x000fe20000000800 */
[----:B------:R-:W0:Y:S07]  /*0010*/  S2R R3, SR_TID.X ;  /* 0x0000000000037919 */ /* 0x000e2e0000002100 */
[----:B------:R-:W0:Y:S01]  /*0020*/  S2UR UR4, SR_CTAID.X ;  /* 0x00000000000479c3 */ /* 0x000e220000002500 */
[----:B------:R-:W1:Y:S01]  /*0030*/  LDCU UR6, c[0x0][0x3c0] ;  /* 0x00007800ff0677ac */ /* 0x000e620008000800 */
[----:B------:R-:W2:Y:S06]  /*0040*/  S2R R5, SR_TID.Y ;  /* 0x0000000000057919 */ /* 0x000eac0000002200 */
[----:B------:R-:W0:Y:S08]  /*0050*/  LDC R0, c[0x0][0x360] ;  /* 0x0000d800ff007b82 */ /* 0x000e300000000800 */
[----:B------:R-:W2:Y:S08]  /*0060*/  S2UR UR5, SR_CTAID.Y ;  /* 0x00000000000579c3 */ /* 0x000eb00000002600 */
[----:B------:R-:W2:Y:S01]  /*0070*/  LDC R2, c[0x0][0x364] ;  /* 0x0000d900ff027b82 */ /* 0x000ea20000000800 */
[----:B0-----:R-:W-:Y:S01]  /*0080*/  IMAD R0, R0, UR4, R3 ;  /* 0x0000000400007c24 */ /* 0x001fe2000f8e0203 */
[----:B-1----:R-:W-:Y:S01]  /*0090*/  UIMAD UR4, UR6, UR6, URZ ;  /* 0x00000006060472a4 */ /* 0x002fe2000f8e02ff */
[----:B--2---:R-:W-:-:S04]  /*00a0*/  IMAD R3, R2, UR5, R5 ;  /* 0x0000000502037c24 */ /* 0x004fc8000f8e0205 */
[----:B------:R-:W-:-:S05]  /*00b0*/  IMAD R17, R3, UR6, R0 ;  /* 0x0000000603117c24 */ /* 0x000fca000f8e0200 */
[----:B------:R-:W-:-:S13]  /*00c0*/  ISETP.GE.U32.AND P0, PT, R17, UR4, PT ;  /* 0x0000000411007c0c */ /* 0x000fda000bf06070 */
[----:B------:R-:W-:Y:S05]  /*00d0*/  @P0 EXIT ;  /* 0x000000000000094d */ /* 0x000fea0003800000 */
[----:B------:R-:W0:Y:S01]  /*00e0*/  LDC.64 R4, c[0x0][0x3a0] ;  /* 0x0000e800ff047b82 */ /* 0x000e220000000a00 */
[----:B------:R-:W0:Y:S07]  /*00f0*/  LDCU.64 UR4, c[0x0][0x358] ;  /* 0x00006b00ff0477ac */ /* 0x000e2e0008000a00 */
[----:B------:R-:W1:Y:S08]  /*0100*/  LDC.64 R6, c[0x0][0x380] ;  /* 0x0000e000ff067b82 */ /* 0x000e700000000a00 */
[----:B------:R-:W2:Y:S01]  /*0110*/  LDC.64 R10, c[0x0][0x388] ;  /* 0x0000e200ff0a7b82 */ /* 0x000ea20000000a00 */
[----:B0-----:R-:W3:Y:S07]  /*0120*/  LDG.E.64 R4, desc[UR4][R4.64] ;  /* 0x0000000404047981 */ /* 0x001eee000c1e1b00 */
[----:B------:R-:W0:Y:S01]  /*0130*/  LDC.64 R12, c[0x0][0x398] ;  /* 0x0000e600ff0c7b82 */ /* 0x000e220000000a00 */
[----:B-1----:R-:W-:-:S07]  /*0140*/  IMAD.WIDE.U32 R6, R17, 0x8, R6 ;  /* 0x0000000811067825 */ /* 0x002fce00078e0006 */
[----:B------:R-:W1:Y:S01]  /*0150*/  LDC.64 R14, c[0x0][0x390] ;  /* 0x0000e400ff0e7b82 */ /* 0x000e620000000a00 */
[----:B------:R-:W4:Y:S01]  /*0160*/  LDG.E.64 R8, desc[UR4][R6.64] ;  /* 0x0000000406087981 */ /* 0x000f22000c1e1b00 */
[----:B--2---:R-:W-:-:S05]  /*0170*/  IMAD.WIDE.U32 R10, R17, 0x8, R10 ;  /* 0x00000008110a7825 */ /* 0x004fca00078e000a */
[----:B------:R-:W2:Y:S01]  /*0180*/  LDG.E.64 R18, desc[UR4][R10.64] ;  /* 0x000000040a127981 */ /* 0x000ea2000c1e1b00 */
[----:B0-----:R-:W-:-:S05]  /*0190*/  IMAD.WIDE.U32 R12, R17, 0x8, R12 ;  /* 0x00000008110c7825 */ /* 0x001fca00078e000c */
[----:B------:R-:W5:Y:S01]  /*01a0*/  LDG.E.64 R2, desc[UR4][R12.64] ;  /* 0x000000040c027981 */ /* 0x000f62000c1e1b00 */
[----:B-1----:R-:W-:-:S05]  /*01b0*/  IMAD.WIDE.U32 R14, R17, 0x8, R14 ;  /* 0x00000008110e7825 */ /* 0x002fca00078e000e */
[----:B------:R-:W5:Y:S01]  /*01c0*/  LDG.E.64 R22, desc[UR4][R14.64] ;  /* 0x000000040e167981 */ /* 0x000f62000c1e1b00 */
[----:B------:R-:W-:Y:S01]  /*01d0*/  IMAD.MOV.U32 R24, RZ, RZ, 0x1 ;  /* 0x00000001ff187424 */ /* 0x000fe200078e00ff */
[----:B------:R-:W-:Y:S01]  /*01e0*/  BSSY.RECONVERGENT B0, `(.L_x_2) ;  /* 0x0000019000007945 */ /* 0x000fe20003800200 */
[----:B---3--:R-:W-:-:S06]  /*01f0*/  DMUL R20, R4, 4 ;  /* 0x4010000004147828 */ /* 0x008fcc0000000000 */
[----:B------:R-:W0:Y:S01]  /*0200*/  MUFU.RCP64H R25, R21 ;  /* 0x0000001500197308 */ /* 0x000e220000001800 */
[----:B----4-:R-:W-:Y:S02]  /*0210*/  DADD R16, R8, R8 ;  /* 0x0000000008107229 */ /* 0x010fe40000000008 */
[----:B0-----:R-:W-:-:S08]  /*0220*/  DFMA R26, -R20, R24, 1 ;  /* 0x3ff00000141a742b */ /* 0x001fd00000000118 */
[----:B------:R-:W-:Y:S02]  /*0230*/  DFMA R26, R26, R26, R26 ;  /* 0x0000001a1a1a722b */ /* 0x000fe4000000001a */
[----:B--2---:R-:W-:Y:S02]  /*0240*/  DADD R18, R18, R18 ;  /* 0x0000000012127229 */ /* 0x004fe40000000012 */
[----:B-----5:R-:W-:-:S04]  /*0250*/  DFMA R2, R2, 2, R16 ;  /* 0x400000000202782b */ /* 0x020fc80000000010 */
[----:B------:R-:W-:Y:S02]  /*0260*/  DFMA R26, R24, R26, R24 ;  /* 0x0000001a181a722b */ /* 0x000fe40000000018 */
[----:B------:R-:W-:Y:S02]  /*0270*/  DADD R22, R22, R22 ;  /* 0x0000000016167229 */ /* 0x000fe40000000016 */
[----:B------:R-:W-:-:S04]  /*0280*/  DADD R18, R2, -R18 ;  /* 0x0000000002127229 */ /* 0x000fc80000000812 */
[----:B------:R-:W-:-:S04]  /*0290*/  DFMA R2, -R20, R26, 1 ;  /* 0x3ff000001402742b */ /* 0x000fc8000000011a */
[----:B------:R-:W-:-:S04]  /*02a0*/  DADD R18, R18, -R22 ;  /* 0x0000000012127229 */ /* 0x000fc80000000816 */
[----:B------:R-:W-:-:S08]  /*02b0*/  DFMA R2, R26, R2, R26 ;  /* 0x000000021a02722b */ /* 0x000fd0000000001a */
[----:B------:R-:W-:-:S08]  /*02c0*/  DMUL R22, R18, R2 ;  /* 0x0000000212167228 */ /* 0x000fd00000000000 */
[----:B------:R-:W-:-:S08]  /*02d0*/  DFMA R24, -R20, R22, R18 ;  /* 0x000000161418722b */ /* 0x000fd00000000112 */
[----:B------:R-:W-:Y:S01]  /*02e0*/  DFMA R2, R2, R24, R22 ;  /* 0x000000180202722b */ /* 0x000fe20000000016 */
[----:B------:R-:W-:-:S09]  /*02f0*/  FSETP.GEU.AND P1, PT, |R19|, 6.5827683646048100446e-37, PT ;  /* 0x036000001300780b */ /* 0x000fd20003f2e200 */
[----:B------:R-:W-:-:S05]  /*0300*/  FFMA R0, RZ, R21, R3 ;  /* 0x00000015ff007223 */ /* 0x000fca0000000003 */
[----:B------:R-:W-:-:S13]  /*0310*/  FSETP.GT.AND P0, PT, |R0|, 1.469367938527859385e-39, PT ;  /* 0x001000000000780b */ /* 0x000fda0003f04200 */
[----:B------:R-:W-:Y:S05]  /*0320*/  @P0 BRA P1, `(.L_x_3) ;  /* 0x0000000000100947 */ /* 0x000fea0000800000 */
[----:B------:R-:W-:-:S07]  /*0330*/  MOV R0, 0x350 ;  /* 0x0000035000007802 */ /* 0x000fce0000000f00 */
[----:B------:R-:W-:Y:S05]  /*0340*/  CALL.REL.NOINC `($__internal_0_$__cuda_sm20_div_rn_f64_full) ;  /* 0x0000000000547944 */ /* 0x000fea0003c00000 */
[----:B------:R-:W-:Y:S02]  /*0350*/  IMAD.MOV.U32 R2, RZ, RZ, R24 ;  /* 0x000000ffff027224 */ /* 0x000fe400078e0018 */
[----:B------:R-:W-:-:S07]  /*0360*/  IMAD.MOV.U32 R3, RZ, RZ, R25 ;  /* 0x000000ffff037224 */ /* 0x000fce00078e0019 */
.L_x_3:
[----:B------:R-:W-:Y:S05]  /*0370*/  BSYNC.RECONVERGENT B0 ;  /* 0x0000000000007941 */ /* 0x000fea0003800200 */
.L_x_2:
[----:B------:R-:W-:-:S08]  /*0380*/  DMUL R2, R4, R2 ;  /* 0x0000000204027228 */ /* 0x000fd00000000000 */
[----:B------:R-:W-:-:S08]  /*0390*/  DADD R16, R16, -R2 ;  /* 0x0000000010107229 */ /* 0x000fd00000000802 */
[----:B------:R-:W-:-:S07]  /*03a0*/  DADD R16, -R8, R16 ;  /* 0x0000000008107229 */ /* 0x000fce0000000110 */
[----:B------:R-:W-:Y:S04]  /*03b0*/  STG.E.64 desc[UR4][R6.64], R16 ;  /* 0x0000001006007986 */ /* 0x000fe8000c101b04 */
[----:B------:R-:W2:Y:S02]  /*03c0*/  LDG.E.64 R4, desc[UR4][R10.64] ;  /* 0x000000040a047981 */ /* 0x000ea4000c1e1b00 */
[----:B--2---:R-:W-:-:S08]  /*03d0*/  DFMA R8, R4, 2, R2 ;  /* 0x400000000408782b */ /* 0x004fd00000000002 */
[----:B------:R-:W-:-:S07]  /*03e0*/  DADD R8, -R4, R8 ;  /* 0x0000000004087229 */ /* 0x000fce0000000108 */
[----:B------:R-:W-:Y:S04]  /*03f0*/  STG.E.64 desc[UR4][R10.64], R8 ;  /* 0x000000080a007986 */ /* 0x000fe8000c101b04 */
[----:B------:R-:W2:Y:S02]  /*0400*/  LDG.E.64 R4, desc[UR4][R14.64] ;  /* 0x000000040e047981 */ /* 0x000ea4000c1e1b00 */
[----:B--2---:R-:W-:-:S08]  /*0410*/  DFMA R18, R4, 2, R2 ;  /* 0x400000000412782b */ /* 0x004fd00000000002 */
[----:B------:R-:W-:-:S07]  /*0420*/  DADD R18, -R4, R18 ;  /* 0x0000000004127229 */ /* 0x000fce0000000112 */
[----:B------:R-:W-:Y:S04]  /*0430*/  STG.E.64 desc[UR4][R14.64], R18 ;  /* 0x000000120e007986 */ /* 0x000fe8000c101b04 */
[----:B------:R-:W2:Y:S02]  /*0440*/  LDG.E.64 R4, desc[UR4][R12.64] ;  /* 0x000000040c047981 */ /* 0x000ea4000c1e1b00 */
[----:B--2---:R-:W-:-:S08]  /*0450*/  DADD R20, R4, R4 ;  /* 0x0000000004147229 */ /* 0x004fd00000000004 */
[----:B------:R-:W-:-:S08]  /*0460*/  DADD R20, -R2, R20 ;  /* 0x0000000002147229 */ /* 0x000fd00000000114 */
[----:B------:R-:W-:-:S07]  /*0470*/  DADD R20, -R4, R20 ;  /* 0x0000000004147229 */ /* 0x000fce0000000114 */
[----:B------:R-:W-:Y:S01]  /*0480*/  STG.E.64 desc[UR4][R12.64], R20 ;  /* 0x000000140c007986 */ /* 0x000fe2000c101b04 */
[----:B------:R-:W-:Y:S05]  /*0490*/  EXIT ;  /* 0x000000000000794d */ /* 0x000fea0003800000 */
        .weak           $__internal_0_$__cuda_sm20_div_rn_f64_full
        .type           $__internal_0_$__cuda_sm20_div_rn_f64_full,@function
        .size           $__internal_0_$__cuda_sm20_div_rn_f64_full,(.L_x_11 - $__internal_0_$__cuda_sm20_div_rn_f64_full)
$__internal_0_$__cuda_sm20_div_rn_f64_full:
[C---:B------:R-:W-:Y:S01]  /*04a0*/  FSETP.GEU.AND P0, PT, |R21|.reuse, 1.469367938527859385e-39, PT ;  /* 0x001000001500780b */ /* 0x040fe20003f0e200 */
[----:B------:R-:W-:Y:S01]  /*04b0*/  IMAD.MOV.U32 R22, RZ, RZ, 0x1 ;  /* 0x00000001ff167424 */ /* 0x000fe200078e00ff */
[----:B------:R-:W-:Y:S01]  /*04c0*/  LOP3.LUT R2, R21, 0x800fffff, RZ, 0xc0, !PT ;  /* 0x800fffff15027812 */ /* 0x000fe200078ec0ff */
[----:B------:R-:W-:Y:S01]  /*04d0*/  IMAD.MOV.U32 R28, RZ, RZ, 0x1ca00000 ;  /* 0x1ca00000ff1c7424 */ /* 0x000fe200078e00ff */
[C---:B------:R-:W-:Y:S01]  /*04e0*/  FSETP.GEU.AND P2, PT, |R19|.reuse, 1.469367938527859385e-39, PT ;  /* 0x001000001300780b */ /* 0x040fe20003f4e200 */
[----:B------:R-:W-:Y:S01]  /*04f0*/  BSSY.RECONVERGENT B1, `(.L_x_4) ;  /* 0x0000054000017945 */ /* 0x000fe20003800200 */
[----:B------:R-:W-:Y:S01]  /*0500*/  LOP3.LUT R3, R2, 0x3ff00000, RZ, 0xfc, !PT ;  /* 0x3ff0000002037812 */ /* 0x000fe200078efcff */
[----:B------:R-:W-:Y:S01]  /*0510*/  IMAD.MOV.U32 R2, RZ, RZ, R20 ;  /* 0x000000ffff027224 */ /* 0x000fe200078e0014 */
[----:B------:R-:W-:Y:S02]  /*0520*/  LOP3.LUT R24, R19, 0x7ff00000, RZ, 0xc0, !PT ;  /* 0x7ff0000013187812 */ /* 0x000fe400078ec0ff */
[----:B------:R-:W-:-:S03]  /*0530*/  LOP3.LUT R25, R21, 0x7ff00000, RZ, 0xc0, !PT ;  /* 0x7ff0000015197812 */ /* 0x000fc600078ec0ff */
[----:B------:R-:W-:Y:S01]  /*0540*/  @!P0 DMUL R2, R20, 8.98846567431157953865e+307 ;  /* 0x7fe0000014028828 */ /* 0x000fe20000000000 */
[----:B------:R-:W-:-:S03]  /*0550*/  ISETP.GE.U32.AND P1, PT, R24, R25, PT ;  /* 0x000000191800720c */ /* 0x000fc60003f26070 */
[----:B------:R-:W-:Y:S02]  /*0560*/  @!P2 LOP3.LUT R29, R21, 0x7ff00000, RZ, 0xc0, !PT ;  /* 0x7ff00000151da812 */ /* 0x000fe400078ec0ff */
[----:B------:R-:W0:Y:S02]  /*0570*/  MUFU.RCP64H R23, R3 ;  /* 0x0000000300177308 */ /* 0x000e240000001800 */
[----:B------:R-:W-:-:S04]  /*0580*/  @!P2 ISETP.GE.U32.AND P3, PT, R24, R29, PT ;  /* 0x0000001d1800a20c */ /* 0x000fc80003f66070 */
[----:B------:R-:W-:-:S04]  /*0590*/  @!P2 SEL R29, R28, 0x63400000, !P3 ;  /* 0x634000001c1da807 */ /* 0x000fc80005800000 */
[----:B------:R-:W-:-:S04]  /*05a0*/  @!P2 LOP3.LUT R29, R29, 0x80000000, R19, 0xf8, !PT ;  /* 0x800000001d1da812 */ /* 0x000fc800078ef813 */
[----:B------:R-:W-:Y:S01]  /*05b0*/  @!P2 LOP3.LUT R29, R29, 0x100000, RZ, 0xfc, !PT ;  /* 0x001000001d1da812 */ /* 0x000fe200078efcff */
[----:B0-----:R-:W-:-:S08]  /*05c0*/  DFMA R26, R22, -R2, 1 ;  /* 0x3ff00000161a742b */ /* 0x001fd00000000802 */
[----:B------:R-:W-:-:S08]  /*05d0*/  DFMA R26, R26, R26, R26 ;  /* 0x0000001a1a1a722b */ /* 0x000fd0000000001a */
[----:B------:R-:W-:Y:S01]  /*05e0*/  DFMA R26, R22, R26, R22 ;  /* 0x0000001a161a722b */ /* 0x000fe20000000016 */
[----:B------:R-:W-:Y:S01]  /*05f0*/  SEL R23, R28, 0x63400000, !P1 ;  /* 0x634000001c177807 */ /* 0x000fe20004800000 */
[----:B------:R-:W-:Y:S02]  /*0600*/  IMAD.MOV.U32 R22, RZ, RZ, R18 ;  /* 0x000000ffff167224 */ /* 0x000fe400078e0012 */
[----:B------:R-:W-:Y:S01]  /*0610*/  @!P2 IMAD.MOV.U32 R28, RZ, RZ, RZ ;  /* 0x000000ffff1ca224 */ /* 0x000fe200078e00ff */
[----:B------:R-:W-:-:S03]  /*0620*/  LOP3.LUT R23, R23, 0x800fffff, R19, 0xf8, !PT ;  /* 0x800fffff17177812 */ /* 0x000fc600078ef813 */
[----:B------:R-:W-:-:S03]  /*0630*/  DFMA R30, R26, -R2, 1 ;  /* 0x3ff000001a1e742b */ /* 0x000fc60000000802 */
[----:B------:R-:W-:-:S05]  /*0640*/  @!P2 DFMA R22, R22, 2, -R28 ;  /* 0x400000001616a82b */ /* 0x000fca000000081c */
[----:B------:R-:W-:Y:S01]  /*0650*/  DFMA R26, R26, R30, R26 ;  /* 0x0000001e1a1a722b */ /* 0x000fe2000000001a */
[----:B------:R-:W-:Y:S02]  /*0660*/  IMAD.MOV.U32 R30, RZ, RZ, R24 ;  /* 0x000000ffff1e7224 */ /* 0x000fe400078e0018 */
[----:B------:R-:W-:Y:S01]  /*0670*/  IMAD.MOV.U32 R31, RZ, RZ, R25 ;  /* 0x000000ffff1f7224 */ /* 0x000fe200078e0019 */
[----:B------:R-:W-:Y:S02]  /*0680*/  @!P0 LOP3.LUT R31, R3, 0x7ff00000, RZ, 0xc0, !PT ;  /* 0x7ff00000031f8812 */ /* 0x000fe400078ec0ff */
[----:B------:R-:W-:Y:S02]  /*0690*/  @!P2 LOP3.LUT R30, R23, 0x7ff00000, RZ, 0xc0, !PT ;  /* 0x7ff00000171ea812 */ /* 0x000fe400078ec0ff */
[----:B------:R-:W-:-:S03]  /*06a0*/  DMUL R28, R26, R22 ;  /* 0x000000161a1c7228 */ /* 0x000fc60000000000 */
[----:B------:R-:W-:-:S05]  /*06b0*/  VIADD R25, R30, 0xffffffff ;  /* 0xffffffff1e197836 */ /* 0x000fca0000000000 */
[----:B------:R-:W-:Y:S01]  /*06c0*/  DFMA R32, R28, -R2, R22 ;  /* 0x800000021c20722b */ /* 0x000fe20000000016 */
[----:B------:R-:W-:Y:S01]  /*06d0*/  ISETP.GT.U32.AND P0, PT, R25, 0x7feffffe, PT ;  /* 0x7feffffe1900780c */ /* 0x000fe20003f04070 */
[----:B------:R-:W-:-:S05]  /*06e0*/  VIADD R25, R31, 0xffffffff ;  /* 0xffffffff1f197836 */ /* 0x000fca0000000000 */
[----:B------:R-:W-:Y:S01]  /*06f0*/  ISETP.GT.U32.OR P0, PT, R25, 0x7feffffe, P0 ;  /* 0x7feffffe1900780c */ /* 0x000fe20000704470 */
[----:B------:R-:W-:-:S12]  /*0700*/  DFMA R26, R26, R32, R28 ;  /* 0x000000201a1a722b */ /* 0x000fd8000000001c */
[----:B------:R-:W-:Y:S05]  /*0710*/  @P0 BRA `(.L_x_5) ;  /* 0x0000000000700947 */ /* 0x000fea0003800000 */
[----:B------:R-:W-:Y:S01]  /*0720*/  LOP3.LUT R19, R21, 0x7ff00000, RZ, 0xc0, !PT ;  /* 0x7ff0000015137812 */ /* 0x000fe200078ec0ff */
[----:B------:R-:W-:Y:S02]  /*0730*/  IMAD.MOV.U32 R25, RZ, RZ, 0x1ca00000 ;  /* 0x1ca00000ff197424 */ /* 0x000fe400078e00ff */
[----:B------:R-:W-:Y:S01]  /*0740*/  IMAD.MOV.U32 R28, RZ, RZ, RZ ;  /* 0x000000ffff1c7224 */ /* 0x000fe200078e00ff */
[CC--:B------:R-:W-:Y:S02]  /*0750*/  VIADDMNMX R18, R24.reuse, -R19.reuse, 0xb9600000, !PT ;  /* 0xb960000018127446 */ /* 0x0c0fe40007800913 */
[----:B------:R-:W-:Y:S02]  /*0760*/  ISETP.GE.U32.AND P0, PT, R24, R19, PT ;  /* 0x000000131800720c */ /* 0x000fe40003f06070 */
[----:B------:R-:W-:Y:S02]  /*0770*/  VIMNMX R18, PT, PT, R18, 0x46a00000, PT ;  /* 0x46a0000012127848 */ /* 0x000fe40003fe0100 */
[----:B------:R-:W-:-:S05]  /*0780*/  SEL R19, R25, 0x63400000, !P0 ;  /* 0x6340000019137807 */ /* 0x000fca0004000000 */
[----:B------:R-:W-:-:S04]  /*0790*/  IMAD.IADD R18, R18, 0x1, -R19 ;  /* 0x0000000112127824 */ /* 0x000fc800078e0a13 */
[----:B------:R-:W-:-:S06]  /*07a0*/  VIADD R29, R18, 0x7fe00000 ;  /* 0x7fe00000121d7836 */ /* 0x000fcc0000000000 */
[----:B------:R-:W-:-:S10]  /*07b0*/  DMUL R24, R26, R28 ;  /* 0x0000001c1a187228 */ /* 0x000fd40000000000 */
[----:B------:R-:W-:-:S13]  /*07c0*/  FSETP.GTU.AND P0, PT, |R25|, 1.469367938527859385e-39, PT ;  /* 0x001000001900780b */ /* 0x000fda0003f0c200 */
[----:B------:R-:W-:Y:S05]  /*07d0*/  @P0 BRA `(.L_x_6) ;  /* 0x0000000000940947 */ /* 0x000fea0003800000 */
[----:B------:R-:W-:Y:S01]  /*07e0*/  DFMA R2, R26, -R2, R22 ;  /* 0x800000021a02722b */ /* 0x000fe20000000016 */
[----:B------:R-:W-:-:S09]  /*07f0*/  IMAD.MOV.U32 R28, RZ, RZ, RZ ;  /* 0x000000ffff1c7224 */ /* 0x000fd200078e00ff */
[C---:B------:R-:W-:Y:S02]  /*0800*/  FSETP.NEU.AND P0, PT, R3.reuse, RZ, PT ;  /* 0x000000ff0300720b */ /* 0x040fe40003f0d000 */
[----:B------:R-:W-:-:S04]  /*0810*/  LOP3.LUT R21, R3, 0x80000000, R21, 0x48, !PT ;  /* 0x8000000003157812 */ /* 0x000fc800078e4815 */
[----:B------:R-:W-:-:S07]  /*0820*/  LOP3.LUT R29, R21, R29, RZ, 0xfc, !PT ;  /* 0x0000001d151d7212 */ /* 0x000fce00078efcff */
[----:B------:R-:W-:Y:S05]  /*0830*/  @!P0 BRA `(.L_x_6) ;  /* 0x00000000007c8947 */ /* 0x000fea0003800000 */
[----:B------:R-:W-:Y:S02]  /*0840*/  IMAD.MOV R3, RZ, RZ, -R18 ;  /* 0x000000ffff037224 */ /* 0x000fe400078e0a12 */
[----:B------:R-:W-:-:S06]  /*0850*/  IMAD.MOV.U32 R2, RZ, RZ, RZ ;  /* 0x000000ffff027224 */ /* 0x000fcc00078e00ff */
[----:B------:R-:W-:Y:S02]  /*0860*/  DFMA R2, R24, -R2, R26 ;  /* 0x800000021802722b */ /* 0x000fe4000000001a */
[----:B------:R-:W-:-:S04]  /*0870*/  DMUL.RP R26, R26, R28 ;  /* 0x0000001c1a1a7228 */ /* 0x000fc80000008000 */
[----:B------:R-:W-:-:S04]  /*0880*/  IADD3 R2, PT, PT, -R18, -0x43300000, RZ ;  /* 0xbcd0000012027810 */ /* 0x000fc80007ffe1ff */
[----:B------:R-:W-:Y:S02]  /*0890*/  FSETP.NEU.AND P0, PT, |R3|, R2, PT ;  /* 0x000000020300720b */ /* 0x000fe40003f0d200 */
[----:B------:R-:W-:Y:S02]  /*08a0*/  LOP3.LUT R21, R27, R21, RZ, 0x3c, !PT ;  /* 0x000000151b157212 */ /* 0x000fe400078e3cff */
[----:B------:R-:W-:Y:S02]  /*08b0*/  FSEL R24, R26, R24, !P0 ;  /* 0x000000181a187208 */ /* 0x000fe40004000000 */
[----:B------:R-:W-:Y:S01]  /*08c0*/  FSEL R25, R21, R25, !P0 ;  /* 0x0000001915197208 */ /* 0x000fe20004000000 */
[----:B------:R-:W-:Y:S06]  /*08d0*/  BRA `(.L_x_6) ;  /* 0x0000000000547947 */ /* 0x000fec0003800000 */
.L_x_5:
[----:B------:R-:W-:-:S14]  /*08e0*/  DSETP.NAN.AND P0, PT, R18, R18, PT ;  /* 0x000000121200722a */ /* 0x000fdc0003f08000 */
[----:B------:R-:W-:Y:S05]  /*08f0*/  @P0 BRA `(.L_x_7) ;  /* 0x0000000000440947 */ /* 0x000fea0003800000 */
[----:B------:R-:W-:-:S14]  /*0900*/  DSETP.NAN.AND P0, PT, R20, R20, PT ;  /* 0x000000141400722a */ /* 0x000fdc0003f08000 */
[----:B------:R-:W-:Y:S05]  /*0910*/  @P0 BRA `(.L_x_8) ;  /* 0x0000000000300947 */ /* 0x000fea0003800000 */
[----:B------:R-:W-:Y:S01]  /*0920*/  ISETP.NE.AND P0, PT, R30, R31, PT ;  /* 0x0000001f1e00720c */ /* 0x000fe20003f05270 */
[----:B------:R-:W-:Y:S02]  /*0930*/  IMAD.MOV.U32 R24, RZ, RZ, 0x0 ;  /* 0x00000000ff187424 */ /* 0x000fe400078e00ff */
[----:B------:R-:W-:-:S10]  /*0940*/  IMAD.MOV.U32 R25, RZ, RZ, -0x80000 ;  /* 0xfff80000ff197424 */ /* 0x000fd400078e00ff */
[----:B------:R-:W-:Y:S05]  /*0950*/  @!P0 BRA `(.L_x_6) ;  /* 0x0000000000348947 */ /* 0x000fea0003800000 */
[----:B------:R-:W-:Y:S02]  /*0960*/  ISETP.NE.AND P0, PT, R30, 0x7ff00000, PT ;  /* 0x7ff000001e00780c */ /* 0x000fe40003f05270 */
[----:B------:R-:W-:Y:S02]  /*0970*/  LOP3.LUT R25, R19, 0x80000000, R21, 0x48, !PT ;  /* 0x8000000013197812 */ /* 0x000fe400078e4815 */
[----:B------:R-:W-:-:S13]  /*0980*/  ISETP.EQ.OR P0, PT, R31, RZ, !P0 ;  /* 0x000000ff1f00720c */ /* 0x000fda0004702670 */
[----:B------:R-:W-:Y:S01]  /*0990*/  @P0 LOP3.LUT R2, R25, 0x7ff00000, RZ, 0xfc, !PT ;  /* 0x7ff0000019020812 */ /* 0x000fe200078efcff */
[----:B------:R-:W-:Y:S02]  /*09a0*/  @!P0 IMAD.MOV.U32 R24, RZ, RZ, RZ ;  /* 0x000000ffff188224 */ /* 0x000fe400078e00ff */
[----:B------:R-:W-:Y:S02]  /*09b0*/  @P0 IMAD.MOV.U32 R24, RZ, RZ, RZ ;  /* 0x000000ffff180224 */ /* 0x000fe400078e00ff */
[----:B------:R-:W-:Y:S01]  /*09c0*/  @P0 IMAD.MOV.U32 R25, RZ, RZ, R2 ;  /* 0x000000ffff190224 */ /* 0x000fe200078e0002 */
[----:B------:R-:W-:Y:S06]  /*09d0*/  BRA `(.L_x_6) ;  /* 0x0000000000147947 */ /* 0x000fec0003800000 */
.L_x_8:
[----:B------:R-:W-:Y:S01]  /*09e0*/  LOP3.LUT R25, R21, 0x80000, RZ, 0xfc, !PT ;  /* 0x0008000015197812 */ /* 0x000fe200078efcff */
[----:B------:R-:W-:Y:S01]  /*09f0*/  IMAD.MOV.U32 R24, RZ, RZ, R20 ;  /* 0x000000ffff187224 */ /* 0x000fe200078e0014 */
[----:B------:R-:W-:Y:S06]  /*0a00*/  BRA `(.L_x_6) ;  /* 0x0000000000087947 */ /* 0x000fec0003800000 */
.L_x_7:
[----:B------:R-:W-:Y:S01]  /*0a10*/  LOP3.LUT R25, R19, 0x80000, RZ, 0xfc, !PT ;  /* 0x0008000013197812 */ /* 0x000fe200078efcff */
[----:B------:R-:W-:-:S07]  /*0a20*/  IMAD.MOV.U32 R24, RZ, RZ, R18 ;  /* 0x000000ffff187224 */ /* 0x000fce00078e0012 */
.L_x_6:
[----:B------:R-:W-:Y:S05]  /*0a30*/  BSYNC.RECONVERGENT B1 ;  /* 0x0000000000017941 */ /* 0x000fea0003800200 */
.L_x_4:
[----:B------:R-:W-:Y:S02]  /*0a40*/  IMAD.MOV.U32 R2, RZ, RZ, R0 ;  /* 0x000000ffff027224 */ /* 0x000fe400078e0000 */
[----:B------:R-:W-:-:S04]  /*0a50*/  IMAD.MOV.U32 R3, RZ, RZ, 0x0 ;  /* 0x00000000ff037424 */ /* 0x000fc800078e00ff */
[----:B------:R-:W-:Y:S05]  /*0a60*/  RET.REL.NODEC R2 `(_Z10tlmScatter8dev_datai) ;  /* 0xfffffff402647950 */ /* 0x000fea0003c3ffff */
.L_x_9:
        /* <DEDUP_REMOVED lines=9> */
.L_x_11:


//--------------------- .text._Z14tlmApplySource8dev_datadi --------------------------
	.section	.text._Z14tlmApplySource8dev_datadi,"ax",@progbits
	.align	128
        .global         _Z14tlmApplySource8dev_datadi
        .type           _Z14tlmApplySource8dev_datadi,@function
        .size           _Z14tlmApplySource8dev_datadi,(.L_x_15 - _Z14tlmApplySource8dev_datadi)
        .other          _Z14tlmApplySource8dev_datadi,@"STO_CUDA_ENTRY STV_DEFAULT"
_Z14tlmApplySource8dev_datadi:
.text._Z14tlmApplySource8dev_datadi:
[----:B------:R-:W-:Y:S08]  /*0000*/  LDC R1, c[0x0][0x37c] ;  /* 0x0000df00ff017b82 */ /* 0x000ff00000000800 */
[----:B------:R-:W0:Y:S01]  /*0010*/  LDC.64 R2, c[0x0][0x3b0] ;  /* 0x0000ec00ff027b82 */ /* 0x000e220000000a00 */
[----:B------:R-:W0:Y:S01]  /*0020*/  LDCU.64 UR4, c[0x0][0x358] ;  /* 0x00006b00ff0477ac */ /* 0x000e220008000a00 */
[----:B------:R-:W1:Y:S06]  /*0030*/  LDCU UR6, c[0x0][0x3c8] ;  /* 0x00007900ff0677ac */ /* 0x000e6c0008000800 */
[----:B------:R-:W2:Y:S08]  /*0040*/  LDC.64 R4, c[0x0][0x380] ;  /* 0x0000e000ff047b82 */ /* 0x000eb00000000a00 */
[----:B------:R-:W3:Y:S01]  /*0050*/  LDC.64 R8, c[0x0][0x388] ;  /* 0x0000e200ff087b82 */ /* 0x000ee20000000a00 */
[----:B0-----:R-:W1:Y:S07]  /*0060*/  LDG.E R0, desc[UR4][R2.64] ;  /* 0x0000000402007981 */ /* 0x001e6e000c1e1900 */
[----:B------:R-:W0:Y:S01]  /*0070*/  LDC.64 R10, c[0x0][0x390] ;  /* 0x0000e400ff0a7b82 */ /* 0x000e220000000a00 */
[----:B------:R-:W1:Y:S07]  /*0080*/  LDG.E R7, desc[UR4][R2.64+0x4] ;  /* 0x0000040402077981 */ /* 0x000e6e000c1e1900 */
[----:B------:R-:W4:Y:S01]  /*0090*/  LDC.64 R14, c[0x0][0x398] ;  /* 0x0000e600ff0e7b82 */ /* 0x000f220000000a00 */
[----:B-1----:R-:W-:Y:S01]  /*00a0*/  IMAD R17, R7, UR6, R0 ;  /* 0x0000000607117c24 */ /* 0x002fe2000f8e0200 */
[----:B------:R-:W1:Y:S03]  /*00b0*/  LDCU.64 UR6, c[0x0][0x3c0] ;  /* 0x00007800ff0677ac */ /* 0x000e660008000a00 */
[----:B--2---:R-:W-:-:S05]  /*00c0*/  IMAD.WIDE R4, R17, 0x8, R4 ;  /* 0x0000000811047825 */ /* 0x004fca00078e0204 */
[----:B------:R-:W1:Y:S01]  /*00d0*/  LDG.E.64 R6, desc[UR4][R4.64] ;  /* 0x0000000404067981 */ /* 0x000e62000c1e1b00 */
[----:B---3--:R-:W-:Y:S01]  /*00e0*/  IMAD.WIDE R8, R17, 0x8, R8 ;  /* 0x0000000811087825 */ /* 0x008fe200078e0208 */
[----:B-1----:R-:W-:-:S07]  /*00f0*/  DADD R6, R6, UR6 ;  /* 0x0000000606067e29 */ /* 0x002fce0008000000 */
[----:B------:R1:W-:Y:S04]  /*0100*/  STG.E.64 desc[UR4][R4.64], R6 ;  /* 0x0000000604007986 */ /* 0x0003e8000c101b04 */
[----:B------:R-:W2:Y:S01]  /*0110*/  LDG.E.64 R2, desc[UR4][R8.64] ;  /* 0x0000000408027981 */ /* 0x000ea2000c1e1b00 */
[----:B0-----:R-:W-:Y:S01]  /*0120*/  IMAD.WIDE R10, R17, 0x8, R10 ;  /* 0x00000008110a7825 */ /* 0x001fe200078e020a */
[----:B--2---:R-:W-:-:S07]  /*0130*/  DADD R2, R2, -UR6 ;  /* 0x8000000602027e29 */ /* 0x004fce0008000000 */
[----:B------:R-:W-:Y:S04]  /*0140*/  STG.E.64 desc[UR4][R8.64], R2 ;  /* 0x0000000208007986 */ /* 0x000fe8000c101b04 */
[----:B------:R-:W2:Y:S01]  /*0150*/  LDG.E.64 R12, desc[UR4][R10.64] ;  /* 0x000000040a0c7981 */ /* 0x000ea2000c1e1b00 */
[----:B----4-:R-:W-:Y:S01]  /*0160*/  IMAD.WIDE R14, R17, 0x8, R14 ;  /* 0x00000008110e7825 */ /* 0x010fe200078e020e */
[----:B--2---:R-:W-:-:S07]  /*0170*/  DADD R12, R12, -UR6 ;  /* 0x800000060c0c7e29 */ /* 0x004fce0008000000 */
[----:B------:R-:W-:Y:S04]  /*0180*/  STG.E.64 desc[UR4][R10.64], R12 ;  /* 0x0000000c0a007986 */ /* 0x000fe8000c101b04 */
[----:B-1----:R-:W2:Y:S02]  /*0190*/  LDG.E.64 R4, desc[UR4][R14.64] ;  /* 0x000000040e047981 */ /* 0x002ea4000c1e1b00 */
[----:B--2---:R-:W-:-:S07]  /*01a0*/  DADD R4, R4, UR6 ;  /* 0x0000000604047e29 */ /* 0x004fce0008000000 */
[----:B------:R-:W-:Y:S01]  /*01b0*/  STG.E.64 desc[UR4][R14.64], R4 ;  /* 0x000000040e007986 */ /* 0x000fe2000c101b04 */
[----:B------:R-:W-:Y:S05]  /*01c0*/  EXIT ;  /* 0x000000000000794d */ /* 0x000fea0003800000 */
.L_x_10:
        /* <DEDUP_REMOVED lines=11> */
.L_x_15:


//--------------------- .nv.shared.reserved.0     --------------------------
	.section	.nv.shared.reserved.0,"aw",@nobits
	.weak		__nv_reservedSMEM_offset_0_alias
	.size		__nv_reservedSMEM_offset_0_alias, 0, 64
	.other		__nv_reservedSMEM_offset_0_alias,@"STO_CUDA_RESERVED_SHARED STV_DEFAULT"
__nv_reservedSMEM_offset_0_alias:
	.zero		0
	.zero		64


//--------------------- .nv.constant0._Z13tlmApplyProbe8dev_dataii --------------------------
	.section	.nv.constant0._Z13tlmApplyProbe8dev_dataii,"a",@progbits
	.sectionflags	@""
	.align	4
.nv.constant0._Z13tlmApplyProbe8dev_dataii:
	.zero		968


//--------------------- .nv.constant0._Z10tlmConnect8dev_datai --------------------------
	.section	.nv.constant0._Z10tlmConnect8dev_datai,"a",@progbits
	.sectionflags	@""
	.align	4
.nv.constant0._Z10tlmConnect8dev_datai:
	.zero		964


//--------------------- .nv.constant0._Z10tlmScatter8dev_datai --------------------------
	.section	.nv.constant0._Z10tlmScatter8dev_datai,"a",@progbits
	.sectionflags	@""
	.align	4
.nv.constant0._Z10tlmScatter8dev_datai:
	.zero		964


//--------------------- .nv.constant0._Z14tlmApplySource8dev_datadi --------------------------
	.section	.nv.constant0._Z14tlmApplySource8dev_datadi,"a",@progbits
	.sectionflags	@""
	.align	4
.nv.constant0._Z14tlmApplySource8dev_datadi:
	.zero		972


//--------------------- SYMBOLS --------------------------

	.type		.nv.reservedSmem.offset0,@object
	.size		.nv.reservedSmem.offset0,0x4
